	.headerflags	@"EF_CUDA_TEXMODE_UNIFIED EF_CUDA_64BIT_ADDRESS EF_CUDA_ACCELERATORS EF_CUDA_SM90 EF_CUDA_VIRTUAL_SM(EF_CUDA_SM90)"
	.elftype	@"ET_EXEC"


//--------------------- .nv.info                  --------------------------
	.section	.nv.info,"",@"SHT_CUDA_INFO"
	.align	4


	//----- nvinfo : EIATTR_REGCOUNT
	.align		4
        /*0000*/ 	.byte	0x04, 0x2f
        /*0002*/ 	.short	(.L_3 - .L_2)
	.align		4
.L_2:
        /*0004*/ 	.word	index@(triton_poi_fused__native_batch_norm_legit_no_training_leaky_relu_1)
        /*0008*/ 	.word	0x00000010


	//----- nvinfo : EIATTR_MIN_STACK_SIZE
	.align		4
.L_3:
        /*000c*/ 	.byte	0x04, 0x12
        /*000e*/ 	.short	(.L_5 - .L_4)
	.align		4
.L_4:
        /*0010*/ 	.word	index@(triton_poi_fused__native_batch_norm_legit_no_training_leaky_relu_1)
        /*0014*/ 	.word	0x00000000


	//----- nvinfo : EIATTR_FRAME_SIZE
	.align		4
.L_5:
        /*0018*/ 	.byte	0x04, 0x11
        /*001a*/ 	.short	(.L_7 - .L_6)
	.align		4
.L_6:
        /*001c*/ 	.word	index@(triton_poi_fused__native_batch_norm_legit_no_training_leaky_relu_1)
        /*0020*/ 	.word	0x00000000


	//----- nvinfo : EIATTR_MIN_STACK_SIZE
	.align		4
.L_7:
        /*0024*/ 	.byte	0x04, 0x12
        /*0026*/ 	.short	(.L_9 - .L_8)
	.align		4
.L_8:
        /*0028*/ 	.word	index@(triton_poi_fused__native_batch_norm_legit_no_training_leaky_relu_1)
        /*002c*/ 	.word	0x00000000
.L_9:


//--------------------- .nv.info.triton_poi_fused__native_batch_norm_legit_no_training_leaky_relu_1 --------------------------
	.section	.nv.info.triton_poi_fused__native_batch_norm_legit_no_training_leaky_relu_1,"",@"SHT_CUDA_INFO"
	.sectionflags	@""
	.align	4


	//----- nvinfo : EIATTR_CUDA_API_VERSION
	.align		4
        /*0000*/ 	.byte	0x04, 0x37
        /*0002*/ 	.short	(.L_11 - .L_10)
.L_10:
        /*0004*/ 	.word	0x0000007c


	//----- nvinfo : EIATTR_KPARAM_INFO
	.align		4
.L_11:
        /*0008*/ 	.byte	0x04, 0x17
        /*000a*/ 	.short	(.L_13 - .L_12)
.L_12:
        /*000c*/ 	.word	0x00000000
        /*0010*/ 	.short	0x0006
        /*0012*/ 	.short	0x0030
        /*0014*/ 	.byte	0x00, 0xf0, 0x11, 0x00


	//----- nvinfo : EIATTR_KPARAM_INFO
	.align		4
.L_13:
        /*0018*/ 	.byte	0x04, 0x17
        /*001a*/ 	.short	(.L_15 - .L_14)
.L_14:
        /*001c*/ 	.word	0x00000000
        /*0020*/ 	.short	0x0005
        /*0022*/ 	.short	0x0028
        /*0024*/ 	.byte	0x00, 0xf4, 0x21, 0x00


	//----- nvinfo : EIATTR_KPARAM_INFO
	.align		4
.L_15:
        /*0028*/ 	.byte	0x04, 0x17
        /*002a*/ 	.short	(.L_17 - .L_16)
.L_16:
        /*002c*/ 	.word	0x00000000
        /*0030*/ 	.short	0x0004
        /*0032*/ 	.short	0x0020
        /*0034*/ 	.byte	0x00, 0xf4, 0x21, 0x00


	//----- nvinfo : EIATTR_KPARAM_INFO
	.align		4
.L_17:
        /*0038*/ 	.byte	0x04, 0x17
        /*003a*/ 	.short	(.L_19 - .L_18)
.L_18:
        /*003c*/ 	.word	0x00000000
        /*0040*/ 	.short	0x0003
        /*0042*/ 	.short	0x0018
        /*0044*/ 	.byte	0x00, 0xf4, 0x21, 0x00


	//----- nvinfo : EIATTR_KPARAM_INFO
	.align		4
.L_19:
        /*0048*/ 	.byte	0x04, 0x17
        /*004a*/ 	.short	(.L_21 - .L_20)
.L_20:
        /*004c*/ 	.word	0x00000000
        /*0050*/ 	.short	0x0002
        /*0052*/ 	.short	0x0010
        /*0054*/ 	.byte	0x00, 0xf4, 0x21, 0x00


	//----- nvinfo : EIATTR_KPARAM_INFO
	.align		4
.L_21:
        /*0058*/ 	.byte	0x04, 0x17
        /*005a*/ 	.short	(.L_23 - .L_22)
.L_22:
        /*005c*/ 	.word	0x00000000
        /*0060*/ 	.short	0x0001
        /*0062*/ 	.short	0x0008
        /*0064*/ 	.byte	0x00, 0xf4, 0x21, 0x00


	//----- nvinfo : EIATTR_KPARAM_INFO
	.align		4
.L_23:
        /*0068*/ 	.byte	0x04, 0x17
        /*006a*/ 	.short	(.L_25 - .L_24)
.L_24:
        /*006c*/ 	.word	0x00000000
        /*0070*/ 	.short	0x0000
        /*0072*/ 	.short	0x0000
        /*0074*/ 	.byte	0x00, 0xf4, 0x21, 0x00


	//----- nvinfo : EIATTR_SPARSE_MMA_MASK
	.align		4
.L_25:
        /*0078*/ 	.byte	0x03, 0x50
        /*007a*/ 	.short	0x0000


	//----- nvinfo : EIATTR_MAXREG_COUNT
	.align		4
        /*007c*/ 	.byte	0x03, 0x1b
        /*007e*/ 	.short	0x00ff


	//----- nvinfo : EIATTR_EXIT_INSTR_OFFSETS
	.align		4
        /*0080*/ 	.byte	0x04, 0x1c
        /*0082*/ 	.short	(.L_27 - .L_26)


	//   ....[0]....
.L_26:
        /*0084*/ 	.word	0x000002f0


	//----- nvinfo : EIATTR_REQNTID
	.align		4
.L_27:
        /*0088*/ 	.byte	0x04, 0x10
        /*008a*/ 	.short	(.L_29 - .L_28)
.L_28:
        /*008c*/ 	.word	0x00000080
        /*0090*/ 	.word	0x00000001
        /*0094*/ 	.word	0x00000001


	//----- nvinfo : EIATTR_CBANK_PARAM_SIZE
	.align		4
.L_29:
        /*0098*/ 	.byte	0x03, 0x19
        /*009a*/ 	.short	0x0034


	//----- nvinfo : EIATTR_PARAM_CBANK
	.align		4
        /*009c*/ 	.byte	0x04, 0x0a
        /*009e*/ 	.short	(.L_31 - .L_30)
	.align		4
.L_30:
        /*00a0*/ 	.word	index@(.nv.constant0.triton_poi_fused__native_batch_norm_legit_no_training_leaky_relu_1)
        /*00a4*/ 	.short	0x0210
        /*00a6*/ 	.short	0x0034


	//----- nvinfo : EIATTR_SW_WAR
	.align		4
.L_31:
        /*00a8*/ 	.byte	0x04, 0x36
        /*00aa*/ 	.short	(.L_33 - .L_32)
.L_32:
        /*00ac*/ 	.word	0x00000008
.L_33:


//--------------------- .nv.callgraph             --------------------------
	.section	.nv.callgraph,"",@"SHT_CUDA_CALLGRAPH"
	.align	4
	.sectionentsize	8
	.align		4
        /*0000*/ 	.word	0x00000000
	.align		4
        /*0004*/ 	.word	0xffffffff
	.align		4
        /*0008*/ 	.word	0x00000000
	.align		4
        /*000c*/ 	.word	0xfffffffe
	.align		4
        /*0010*/ 	.word	0x00000000
	.align		4
        /*0014*/ 	.word	0xfffffffd
	.align		4
        /*0018*/ 	.word	0x00000000
	.align		4
        /*001c*/ 	.word	0xfffffffc


//--------------------- .nv.constant4             --------------------------
	.section	.nv.constant4,"a",@progbits
	.align	8
	.align		8
.nv.constant4:
        /*0000*/ 	.dword	_$_str
	.align		8
        /*0008*/ 	.dword	_$_str_$_2


//--------------------- .text.triton_poi_fused__native_batch_norm_legit_no_training_leaky_relu_1 --------------------------
	.section	.text.triton_poi_fused__native_batch_norm_legit_no_training_leaky_relu_1,"ax",@progbits
	.align	128
        .global         triton_poi_fused__native_batch_norm_legit_no_training_leaky_relu_1
        .type           triton_poi_fused__native_batch_norm_legit_no_training_leaky_relu_1,@function
        .size           triton_poi_fused__native_batch_norm_legit_no_training_leaky_relu_1,(.L_x_1 - triton_poi_fused__native_batch_norm_legit_no_training_leaky_relu_1)
        .other          triton_poi_fused__native_batch_norm_legit_no_training_leaky_relu_1,@"STO_CUDA_ENTRY STV_DEFAULT"
triton_poi_fused__native_batch_norm_legit_no_training_leaky_relu_1:
.text.triton_poi_fused__native_batch_norm_legit_no_training_leaky_relu_1:
[----:B------:R-:W-:Y:S01]  /*0000*/  LDC R1, c[0x0][0x28] ;  /* 0x00000a00ff017b82 */ /* 0x000fe20000000800 */
[----:B------:R-:W1:Y:S07]  /*0010*/  S2R R0, SR_TID.X ;  /* 0x0000000000007919 */ /* 0x000e6e0000002100 */
[----:B------:R-:W2:Y:S01]  /*0020*/  LDC.64 R6, c[0x0][0x228] ;  /* 0x00008a00ff067b82 */ /* 0x000ea20000000a00 */
[----:B------:R-:W-:Y:S01]  /*0030*/  ULDC.64 UR4, c[0x0][0x208] ;  /* 0x0000820000047ab9 */ /* 0x000fe20000000a00 */
[----:B------:R-:W3:Y:S06]  /*0040*/  S2R R3, SR_CTAID.X ;  /* 0x0000000000037919 */ /* 0x000eec0000002500 */
[----:B------:R-:W4:Y:S08]  /*0050*/  LDC.64 R4, c[0x0][0x220] ;  /* 0x00008800ff047b82 */ /* 0x000f300000000a00 */
[----:B------:R-:W5:Y:S08]  /*0060*/  LDC.64 R8, c[0x0][0x230] ;  /* 0x00008c00ff087b82 */ /* 0x000f700000000a00 */
[----:B------:R-:W5:Y:S01]  /*0070*/  LDC.64 R10, c[0x0][0x238] ;  /* 0x00008e00ff0a7b82 */ /* 0x000f620000000a00 */
[----:B-1----:R-:W-:-:S02]  /*0080*/  LOP3.LUT R0, R0, 0x7f, RZ, 0xc0, !PT ;  /* 0x0000007f00007812 */ /* 0x002fc400078ec0ff */
[----:B---3--:R-:W-:Y:S02]  /*0090*/  SHF.R.S32.HI R2, RZ, 0x18, R3 ;  /* 0x00000018ff027819 */ /* 0x008fe40000011403 */
[----:B------:R-:W-:Y:S02]  /*00a0*/  LEA R0, R3, R0, 0x7 ;  /* 0x0000000003007211 */ /* 0x000fe400078e38ff */
[----:B------:R-:W-:-:S04]  /*00b0*/  SGXT R3, R2, 0x1 ;  /* 0x000000010203781a */ /* 0x000fc80000000200 */
[----:B------:R-:W-:-:S04]  /*00c0*/  LEA.HI R3, R3, R0, RZ, 0x8 ;  /* 0x0000000003037211 */ /* 0x000fc800078f40ff */
[----:B------:R-:W-:-:S04]  /*00d0*/  SHF.R.S32.HI R3, RZ, 0x8, R3 ;  /* 0x00000008ff037819 */ /* 0x000fc80000011403 */
[----:B------:R-:W-:-:S04]  /*00e0*/  LEA.HI R2, R3, R3, RZ, 0x3 ;  /* 0x0000000303027211 */ /* 0x000fc800078f18ff */
[----:B------:R-:W-:-:S04]  /*00f0*/  LOP3.LUT R2, R2, 0xfffffff8, RZ, 0xc0, !PT ;  /* 0xfffffff802027812 */ /* 0x000fc800078ec0ff */
[----:B------:R-:W-:Y:S02]  /*0100*/  IADD3 R13, R3, -R2, RZ ;  /* 0x80000002030d7210 */ /* 0x000fe40007ffe0ff */
[----:B------:R-:W1:Y:S03]  /*0110*/  LDC.64 R2, c[0x0][0x218] ;  /* 0x00008600ff027b82 */ /* 0x000e660000000a00 */
[----:B--2---:R-:W-:-:S06]  /*0120*/  IMAD.WIDE R6, R13, 0x4, R6 ;  /* 0x000000040d067825 */ /* 0x004fcc00078e0206 */
[----:B------:R-:W2:Y:S01]  /*0130*/  LDG.E.EL R6, desc[UR4][R6.64] ;  /* 0x0000000406067981 */ /* 0x000ea2000c2e1900 */
[----:B----4-:R-:W-:-:S04]  /*0140*/  IMAD.WIDE R4, R13, 0x4, R4 ;  /* 0x000000040d047825 */ /* 0x010fc800078e0204 */
[C---:B-----5:R-:W-:Y:S02]  /*0150*/  IMAD.WIDE R8, R13.reuse, 0x4, R8 ;  /* 0x000000040d087825 */ /* 0x060fe400078e0208 */
[----:B------:R3:W4:Y:S02]  /*0160*/  LDG.E.EL R5, desc[UR4][R4.64] ;  /* 0x0000000404057981 */ /* 0x000724000c2e1900 */
[----:B0-----:R-:W-:Y:S02]  /*0170*/  IMAD.WIDE R10, R13, 0x4, R10 ;  /* 0x000000040d0a7825 */ /* 0x001fe400078e020a */
[----:B------:R-:W5:Y:S02]  /*0180*/  LDG.E.EL R8, desc[UR4][R8.64] ;  /* 0x0000000408087981 */ /* 0x000f64000c2e1900 */
[----:B-1----:R-:W-:Y:S02]  /*0190*/  IMAD.WIDE R2, R0, 0x4, R2 ;  /* 0x0000000400027825 */ /* 0x002fe400078e0202 */
[----:B------:R-:W5:Y:S04]  /*01a0*/  LDG.E.EL R11, desc[UR4][R10.64] ;  /* 0x000000040a0b7981 */ /* 0x000f68000c2e1900 */
[----:B------:R-:W4:Y:S01]  /*01b0*/  LDG.E R2, desc[UR4][R2.64] ;  /* 0x0000000402027981 */ /* 0x000f22000c1e1900 */
[----:B---3--:R-:W-:Y:S01]  /*01c0*/  HFMA2.MMA R4, -RZ, RZ, 1.625, 0 ;  /* 0x3e800000ff047435 */ /* 0x008fe200000001ff */
[----:B--2---:R-:W-:-:S04]  /*01d0*/  FADD R6, R6, 9.9999997473787516356e-06 ;  /* 0x3727c5ac06067421 */ /* 0x004fc80000000000 */
[----:B------:R-:W0:Y:S02]  /*01e0*/  MUFU.SQRT R7, R6 ;  /* 0x0000000600077308 */ /* 0x000e240000002000 */
[C---:B0-----:R-:W-:Y:S02]  /*01f0*/  FSETP.GT.AND P0, PT, R7.reuse, 8.50705917302346158658e+37, PT ;  /* 0x7e8000000700780b */ /* 0x041fe40003f04000 */
[----:B------:R-:W-:-:S11]  /*0200*/  FSETP.GEU.AND P1, PT, R7, 1.175494350822287508e-38, PT ;  /* 0x008000000700780b */ /* 0x000fd60003f2e000 */
[----:B------:R-:W-:-:S04]  /*0210*/  @P0 FMUL R7, R7, 0.25 ;  /* 0x3e80000007070820 */ /* 0x000fc80000400000 */
[----:B------:R-:W-:-:S06]  /*0220*/  @!P1 FMUL R7, R7, 16777216 ;  /* 0x4b80000007079820 */ /* 0x000fcc0000400000 */
[----:B------:R-:W0:Y:S01]  /*0230*/  MUFU.RCP R7, R7 ;  /* 0x0000000700077308 */ /* 0x000e220000001000 */
[----:B------:R-:W-:Y:S01]  /*0240*/  FSEL R4, R4, 1, P0 ;  /* 0x3f80000004047808 */ /* 0x000fe20000000000 */
[----:B----4-:R-:W-:Y:S02]  /*0250*/  FADD R5, R2, -R5 ;  /* 0x8000000502057221 */ /* 0x010fe40000000000 */
[----:B------:R-:W1:Y:S02]  /*0260*/  LDC.64 R2, c[0x0][0x210] ;  /* 0x00008400ff027b82 */ /* 0x000e640000000a00 */
[----:B------:R-:W-:-:S04]  /*0270*/  @!P1 FMUL R4, R4, 16777216 ;  /* 0x4b80000004049820 */ /* 0x000fc80000400000 */
[----:B0-----:R-:W-:-:S04]  /*0280*/  FMUL R4, R7, R4 ;  /* 0x0000000407047220 */ /* 0x001fc80000400000 */
[----:B------:R-:W-:-:S04]  /*0290*/  FMUL R4, R5, R4 ;  /* 0x0000000405047220 */ /* 0x000fc80000400000 */
[----:B-----5:R-:W-:-:S05]  /*02a0*/  FFMA R11, R8, R4, R11 ;  /* 0x00000004080b7223 */ /* 0x020fca000000000b */
[----:B------:R-:W-:Y:S01]  /*02b0*/  FSETP.GT.AND P0, PT, R11, RZ, PT ;  /* 0x000000ff0b00720b */ /* 0x000fe20003f04000 */
[----:B-1----:R-:W-:-:S12]  /*02c0*/  IMAD.WIDE R2, R0, 0x4, R2 ;  /* 0x0000000400027825 */ /* 0x002fd800078e0202 */
[----:B------:R-:W-:-:S05]  /*02d0*/  @!P0 FMUL R11, R11, 0.20000000298023223877 ;  /* 0x3e4ccccd0b0b8820 */ /* 0x000fca0000400000 */
[----:B------:R-:W-:Y:S01]  /*02e0*/  STG.E desc[UR4][R2.64], R11 ;  /* 0x0000000b02007986 */ /* 0x000fe2000c101904 */
[----:B------:R-:W-:Y:S05]  /*02f0*/  EXIT ;  /* 0x000000000000794d */ /* 0x000fea0003800000 */
.L_x_0:
[----:B------:R-:W-:-:S00]  /*0300*/  BRA `(.L_x_0) ;  /* 0xfffffffc00fc7947 */ /* 0x000fc0000383ffff */
[----:B------:R-:W-:-:S00]  /*0310*/  NOP ;  /* 0x0000000000007918 */ /* 0x000fc00000000000 */
        /* <DEDUP_REMOVED lines=14> */
.L_x_1:


//--------------------- .nv.global.init           --------------------------
	.section	.nv.global.init,"aw",@progbits
.nv.global.init:
	.type		_$_str,@object
	.size		_$_str,(_$_str_$_2 - _$_str)
_$_str:
        /*0000*/ 	.byte	0x5f, 0x5f, 0x43, 0x55, 0x44, 0x41, 0x5f, 0x46, 0x54, 0x5a, 0x00
	.type		_$_str_$_2,@object
	.size		_$_str_$_2,(.L_1 - _$_str_$_2)
_$_str_$_2:
        /*000b*/ 	.byte	0x5f, 0x5f, 0x43, 0x55, 0x44, 0x41, 0x5f, 0x50, 0x52, 0x45, 0x43, 0x5f, 0x53, 0x51, 0x52, 0x54
        /*001b*/ 	.byte	0x00
.L_1:


//--------------------- .nv.constant0.triton_poi_fused__native_batch_norm_legit_no_training_leaky_relu_1 --------------------------
	.section	.nv.constant0.triton_poi_fused__native_batch_norm_legit_no_training_leaky_relu_1,"a",@progbits
	.sectionflags	@""
	.align	4
.nv.constant0.triton_poi_fused__native_batch_norm_legit_no_training_leaky_relu_1:
	.zero		580
